//
// Generated by NVIDIA NVVM Compiler
//
// Compiler Build ID: CL-36424714
// Cuda compilation tools, release 13.0, V13.0.88
// Based on NVVM 20.0.0
//

.version 9.0
.target sm_100
.address_size 64

	// .globl	_Z9fooKernelv
.extern .func  (.param .b32 func_retval0) vprintf
(
	.param .b64 vprintf_param_0,
	.param .b64 vprintf_param_1
)
;
.const .align 4 .u32 dconst = 5;
.global .align 1 .b8 $str[5] = {37, 100, 32, 10};
.global .align 1 .b8 $str$1[32] = {72, 101, 108, 108, 111, 32, 102, 114, 111, 109, 32, 98, 108, 111, 99, 107, 32, 37, 100, 44, 32, 116, 104, 114, 101, 97, 100, 32, 37, 100, 10};

.visible .entry _Z9fooKernelv()
{
	.local .align 8 .b8 	__local_depot0[16];
	.reg .b64 	%SP;
	.reg .b64 	%SPL;
	.reg .b32 	%r<8>;
	.reg .b64 	%rd<9>;

	mov.u64 	%SPL, __local_depot0;
	cvta.local.u64 	%SP, %SPL;
	add.u64 	%rd1, %SP, 0;
	add.u64 	%rd2, %SPL, 0;
	add.u64 	%rd3, %SP, 8;
	add.u64 	%rd4, %SPL, 8;
	mov.u32 	%r1, %ctaid.x;
	mov.u32 	%r2, %tid.x;
	st.local.v2.u32 	[%rd4], {%r1, %r2};
	mov.u64 	%rd5, $str$1;
	cvta.global.u64 	%rd6, %rd5;
	{ // callseq 0, 0
	.param .b64 param0;
	st.param.b64 	[param0], %rd6;
	.param .b64 param1;
	st.param.b64 	[param1], %rd3;
	.param .b32 retval0;
	call.uni (retval0), 
	vprintf, 
	(
	param0, 
	param1
	);
	ld.param.b32 	%r3, [retval0];
	} // callseq 0
	ld.const.u32 	%r5, [dconst];
	st.local.u32 	[%rd2], %r5;
	mov.u64 	%rd7, $str;
	cvta.global.u64 	%rd8, %rd7;
	{ // callseq 1, 0
	.param .b64 param0;
	st.param.b64 	[param0], %rd8;
	.param .b64 param1;
	st.param.b64 	[param1], %rd1;
	.param .b32 retval0;
	call.uni (retval0), 
	vprintf, 
	(
	param0, 
	param1
	);
	ld.param.b32 	%r6, [retval0];
	} // callseq 1
	ret;

}


// ===== COMPILED SASS (sm_100) =====

	.target	sm_100

	.elftype	@"ET_EXEC"


//--------------------- .note.nv.tkinfo           --------------------------
	.section	.note.nv.tkinfo,"",@"SHT_NOTE"
	.sectionflags	@"SHF_NOTE_NV_TKINFO"
	.tkinfo
        /*0018*/ 	.word	0x00000002
        /*0030*/ 	.string	""
        /*0030*/ 	.string	"ptxas"
        /*0030*/ 	.string	"Cuda compilation tools, release 13.0, V13.0.88"
        /*0030*/ 	.string	"Build cuda_13.0.r13.0/compiler.36424714_0"
        /*0030*/ 	.string	"-arch sm_100 -m 64 "



//--------------------- .note.nv.cuinfo           --------------------------
	.section	.note.nv.cuinfo,"",@"SHT_NOTE"
	.sectionflags	@"SHF_NOTE_NV_CUINFO"
        /*0018*/ 	.short	0x0002
        /*001a*/ 	.short	0x0064
        /*001c*/ 	.short	0x0082
	.zero		2


//--------------------- .nv.info                  --------------------------
	.section	.nv.info,"",@"SHT_CUDA_INFO"
	.align	4


	//----- nvinfo : EIATTR_REGCOUNT
	.align		4
        /*0000*/ 	.byte	0x04, 0x2f
        /*0002*/ 	.short	(.L_4 - .L_3)
	.align		4
.L_3:
        /*0004*/ 	.word	index@(_Z9fooKernelv)
        /*0008*/ 	.word	0x00000018


	//----- nvinfo : EIATTR_FRAME_SIZE
	.align		4
.L_4:
        /*000c*/ 	.byte	0x04, 0x11
        /*000e*/ 	.short	(.L_6 - .L_5)
	.align		4
.L_5:
        /*0010*/ 	.word	index@(_Z9fooKernelv)
        /*0014*/ 	.word	0x00000010


	//----- nvinfo : EIATTR_MIN_STACK_SIZE
	.align		4
.L_6:
        /*0018*/ 	.byte	0x04, 0x12
        /*001a*/ 	.short	(.L_8 - .L_7)
	.align		4
.L_7:
        /*001c*/ 	.word	index@(_Z9fooKernelv)
        /*0020*/ 	.word	0x00000010
.L_8:


//--------------------- .nv.compat                --------------------------
	.section	.nv.compat,"",@"SHT_CUDA_COMPAT_INFO"
	.align	4
        /*0000*/ 	.byte	0x02, 0x09, 0x00, 0x00, 0x02, 0x02, 0x01, 0x00, 0x02, 0x05, 0x05, 0x00, 0x03, 0x07, 0x01, 0x01
        /*0010*/ 	.byte	0x02, 0x03, 0x00, 0x00, 0x02, 0x06, 0x01, 0x00, 0x04, 0x0b, 0x08, 0x00, 0x09, 0x00, 0x00, 0x00
        /*0020*/ 	.byte	0x00, 0x00, 0x00, 0x00


//--------------------- .nv.info._Z9fooKernelv    --------------------------
	.section	.nv.info._Z9fooKernelv,"",@"SHT_CUDA_INFO"
	.sectionflags	@""
	.align	4


	//----- nvinfo : EIATTR_CUDA_API_VERSION
	.align		4
        /*0000*/ 	.byte	0x04, 0x37
        /*0002*/ 	.short	(.L_10 - .L_9)
.L_9:
        /*0004*/ 	.word	0x00000082


	//----- nvinfo : EIATTR_SPARSE_MMA_MASK
	.align		4
.L_10:
        /*0008*/ 	.byte	0x03, 0x50
        /*000a*/ 	.short	0x0000


	//----- nvinfo : EIATTR_MAXREG_COUNT
	.align		4
        /*000c*/ 	.byte	0x03, 0x1b
        /*000e*/ 	.short	0x00ff


	//----- nvinfo : EIATTR_EXTERNS
	.align		4
        /*0010*/ 	.byte	0x04, 0x0f
        /*0012*/ 	.short	(.L_12 - .L_11)


	//   ....[0]....
	.align		4
.L_11:
        /*0014*/ 	.word	index@(vprintf)


	//----- nvinfo : EIATTR_MERCURY_ISA_VERSION
	.align		4
.L_12:
        /*0018*/ 	.byte	0x03, 0x5f
        /*001a*/ 	.short	0x0101


	//----- nvinfo : EIATTR_VRC_CTA_INIT_COUNT
	.align		4
        /*001c*/ 	.byte	0x02, 0x4a
	.zero		1
	.zero		1


	//----- nvinfo : EIATTR_SYSCALL_OFFSETS
	.align		4
        /*0020*/ 	.byte	0x04, 0x46
        /*0022*/ 	.short	(.L_14 - .L_13)


	//   ....[0]....
.L_13:
        /*0024*/ 	.word	0x00000110


	//   ....[1]....
        /*0028*/ 	.word	0x000001b0


	//----- nvinfo : EIATTR_EXIT_INSTR_OFFSETS
	.align		4
.L_14:
        /*002c*/ 	.byte	0x04, 0x1c
        /*002e*/ 	.short	(.L_16 - .L_15)


	//   ....[0]....
.L_15:
        /*0030*/ 	.word	0x000001c0


	//----- nvinfo : EIATTR_SW_WAR
	.align		4
.L_16:
        /*0034*/ 	.byte	0x04, 0x36
        /*0036*/ 	.short	(.L_18 - .L_17)
.L_17:
        /*0038*/ 	.word	0x00000008
.L_18:


//--------------------- .nv.callgraph             --------------------------
	.section	.nv.callgraph,"",@"SHT_CUDA_CALLGRAPH"
	.align	4
	.sectionentsize	8
	.align		4
        /*0000*/ 	.word	0x00000000
	.align		4
        /*0004*/ 	.word	0xffffffff
	.align		4
        /*0008*/ 	.word	index@(_Z9fooKernelv)
	.align		4
        /*000c*/ 	.word	index@(vprintf)
	.align		4
        /*0010*/ 	.word	0x00000000
	.align		4
        /*0014*/ 	.word	0xfffffffe
	.align		4
        /*0018*/ 	.word	0x00000000
	.align		4
        /*001c*/ 	.word	0xfffffffd
	.align		4
        /*0020*/ 	.word	0x00000000
	.align		4
        /*0024*/ 	.word	0xfffffffc


//--------------------- .nv.constant4             --------------------------
	.section	.nv.constant4,"a",@progbits
	.align	8
	.align		8
.nv.constant4:
        /*0000*/ 	.dword	vprintf
	.align		8
        /*0008*/ 	.dword	$str
	.align		8
        /*0010*/ 	.dword	$str$1


//--------------------- .nv.constant3             --------------------------
	.section	.nv.constant3,"a",@progbits
	.align	4
.nv.constant3:
	.type		dconst,@object
	.size		dconst,(.L_0 - dconst)
dconst:
        /*0000*/ 	.byte	0x05, 0x00, 0x00, 0x00
.L_0:


//--------------------- .text._Z9fooKernelv       --------------------------
	.section	.text._Z9fooKernelv,"ax",@progbits
	.align	128
        .global         _Z9fooKernelv
        .type           _Z9fooKernelv,@function
        .size           _Z9fooKernelv,(.L_x_3 - _Z9fooKernelv)
        .other          _Z9fooKernelv,@"STO_CUDA_ENTRY STV_DEFAULT"
_Z9fooKernelv:
.text._Z9fooKernelv:
[----:B------:R-:W0:Y:S01]  /*0000*/  LDC R1, c[0x0][0x37c] ;  /* 0x0000df00ff017b82 */ /* 0x000e220000000800 */
[----:B------:R-:W1:Y:S01]  /*0010*/  S2R R10, SR_CTAID.X ;  /* 0x00000000000a7919 */ /* 0x000e620000002500 */
[----:B------:R-:W2:Y:S01]  /*0020*/  LDCU UR4, c[0x0][0x2f8] ;  /* 0x00005f00ff0477ac */ /* 0x000ea20008000800 */
[----:B0-----:R-:W-:Y:S01]  /*0030*/  VIADD R1, R1, 0xfffffff0 ;  /* 0xfffffff001017836 */ /* 0x001fe20000000000 */
[----:B------:R-:W-:Y:S01]  /*0040*/  MOV R2, 0x0 ;  /* 0x0000000000027802 */ /* 0x000fe20000000f00 */
[----:B------:R-:W1:Y:S01]  /*0050*/  S2R R11, SR_TID.X ;  /* 0x00000000000b7919 */ /* 0x000e620000002100 */
[----:B------:R-:W0:Y:S02]  /*0060*/  LDCU UR5, c[0x0][0x2fc] ;  /* 0x00005f80ff0577ac */ /* 0x000e240008000800 */
[----:B------:R3:W4:Y:S01]  /*0070*/  LDC.64 R8, c[0x4][R2] ;  /* 0x0100000002087b82 */ /* 0x0007220000000a00 */
[----:B------:R-:W5:Y:S01]  /*0080*/  LDCU.64 UR6, c[0x4][0x10] ;  /* 0x01000200ff0677ac */ /* 0x000f620008000a00 */
[----:B--2---:R-:W-:-:S04]  /*0090*/  IADD3 R16, P0, PT, R1, UR4, RZ ;  /* 0x0000000401107c10 */ /* 0x004fc8000ff1e0ff */
[----:B------:R-:W-:Y:S01]  /*00a0*/  IADD3 R6, P1, PT, R16, 0x8, RZ ;  /* 0x0000000810067810 */ /* 0x000fe20007f3e0ff */
[----:B0-----:R-:W-:Y:S02]  /*00b0*/  IMAD.X R17, RZ, RZ, UR5, P0 ;  /* 0x00000005ff117e24 */ /* 0x001fe400080e06ff */
[----:B-----5:R-:W-:Y:S01]  /*00c0*/  IMAD.U32 R4, RZ, RZ, UR6 ;  /* 0x00000006ff047e24 */ /* 0x020fe2000f8e00ff */
[----:B------:R-:W-:Y:S01]  /*00d0*/  MOV R5, UR7 ;  /* 0x0000000700057c02 */ /* 0x000fe20008000f00 */
[----:B------:R-:W-:Y:S01]  /*00e0*/  IMAD.X R7, RZ, RZ, R17, P1 ;  /* 0x000000ffff077224 */ /* 0x000fe200008e0611 */
[----:B-1----:R3:W-:Y:S07]  /*00f0*/  STL.64 [R1+0x8], R10 ;  /* 0x0000080a01007387 */ /* 0x0027ee0000100a00 */
[----:B------:R-:W-:-:S07]  /*0100*/  LEPC R20, `(.L_x_0) ;  /* 0x000000001014794e */ /* 0x000fce0000000000 */
[----:B---34-:R-:W-:Y:S05]  /*0110*/  CALL.ABS.NOINC R8 ;  /* 0x0000000008007343 */ /* 0x018fea0003c00000 */
.L_x_0:
[----:B------:R-:W0:Y:S01]  /*0120*/  LDC R0, c[0x3][RZ] ;  /* 0x00c00000ff007b82 */ /* 0x000e220000000800 */
[----:B------:R-:W1:Y:S01]  /*0130*/  LDCU.64 UR4, c[0x4][0x8] ;  /* 0x01000100ff0477ac */ /* 0x000e620008000a00 */
[----:B------:R-:W-:Y:S01]  /*0140*/  IMAD.MOV.U32 R6, RZ, RZ, R16 ;  /* 0x000000ffff067224 */ /* 0x000fe200078e0010 */
[----:B------:R-:W-:-:S05]  /*0150*/  MOV R7, R17 ;  /* 0x0000001100077202 */ /* 0x000fca0000000f00 */
[----:B------:R-:W2:Y:S01]  /*0160*/  LDC.64 R2, c[0x4][R2] ;  /* 0x0100000002027b82 */ /* 0x000ea20000000a00 */
[----:B-1----:R-:W-:Y:S01]  /*0170*/  IMAD.U32 R4, RZ, RZ, UR4 ;  /* 0x00000004ff047e24 */ /* 0x002fe2000f8e00ff */
[----:B------:R-:W-:Y:S01]  /*0180*/  MOV R5, UR5 ;  /* 0x0000000500057c02 */ /* 0x000fe20008000f00 */
[----:B0-----:R0:W-:Y:S06]  /*0190*/  STL [R1], R0 ;  /* 0x0000000001007387 */ /* 0x0011ec0000100800 */
[----:B------:R-:W-:-:S07]  /*01a0*/  LEPC R20, `(.L_x_1) ;  /* 0x000000001014794e */ /* 0x000fce0000000000 */
[----:B0-2---:R-:W-:Y:S05]  /*01b0*/  CALL.ABS.NOINC R2 ;  /* 0x0000000002007343 */ /* 0x005fea0003c00000 */
.L_x_1:
[----:B------:R-:W-:Y:S05]  /*01c0*/  EXIT ;  /* 0x000000000000794d */ /* 0x000fea0003800000 */
.L_x_2:
[----:B------:R-:W-:-:S00]  /*01d0*/  BRA `(.L_x_2) ;  /* 0xfffffffc00fc7947 */ /* 0x000fc0000383ffff */
[----:B------:R-:W-:-:S00]  /*01e0*/  NOP ;  /* 0x0000000000007918 */ /* 0x000fc00000000000 */
        /* <DEDUP_REMOVED lines=9> */
.L_x_3:


//--------------------- .nv.global.init           --------------------------
	.section	.nv.global.init,"aw",@progbits
.nv.global.init:
	.type		$str,@object
	.size		$str,($str$1 - $str)
$str:
        /*0000*/ 	.byte	0x25, 0x64, 0x20, 0x0a, 0x00
	.type		$str$1,@object
	.size		$str$1,(.L_2 - $str$1)
$str$1:
        /*0005*/ 	.byte	0x48, 0x65, 0x6c, 0x6c, 0x6f, 0x20, 0x66, 0x72, 0x6f, 0x6d, 0x20, 0x62, 0x6c, 0x6f, 0x63, 0x6b
        /*0015*/ 	.byte	0x20, 0x25, 0x64, 0x2c, 0x20, 0x74, 0x68, 0x72, 0x65, 0x61, 0x64, 0x20, 0x25, 0x64, 0x0a, 0x00
.L_2:


//--------------------- .nv.shared.reserved.0     --------------------------
	.section	.nv.shared.reserved.0,"aw",@nobits
	.weak		__nv_reservedSMEM_offset_0_alias
	.size		__nv_reservedSMEM_offset_0_alias, 0, 64
	.other		__nv_reservedSMEM_offset_0_alias,@"STO_CUDA_RESERVED_SHARED STV_DEFAULT"
__nv_reservedSMEM_offset_0_alias:
	.zero		0
	.zero		64


//--------------------- .nv.constant0._Z9fooKernelv --------------------------
	.section	.nv.constant0._Z9fooKernelv,"a",@progbits
	.sectionflags	@""
	.align	4
.nv.constant0._Z9fooKernelv:
	.zero		896


//--------------------- SYMBOLS --------------------------

	.type		.nv.reservedSmem.offset0,@object
	.size		.nv.reservedSmem.offset0,0x4
	.type		vprintf,@function
